//
// Generated by NVIDIA NVVM Compiler
//
// Compiler Build ID: CL-36424714
// Cuda compilation tools, release 13.0, V13.0.88
// Based on NVVM 20.0.0
//

.version 9.0
.target sm_100
.address_size 64

	// .globl	_Z15converttomatrixPfS_iiiiiiiiii

.visible .entry _Z15converttomatrixPfS_iiiiiiiiii(
	.param .u64 .ptr .align 1 _Z15converttomatrixPfS_iiiiiiiiii_param_0,
	.param .u64 .ptr .align 1 _Z15converttomatrixPfS_iiiiiiiiii_param_1,
	.param .u32 _Z15converttomatrixPfS_iiiiiiiiii_param_2,
	.param .u32 _Z15converttomatrixPfS_iiiiiiiiii_param_3,
	.param .u32 _Z15converttomatrixPfS_iiiiiiiiii_param_4,
	.param .u32 _Z15converttomatrixPfS_iiiiiiiiii_param_5,
	.param .u32 _Z15converttomatrixPfS_iiiiiiiiii_param_6,
	.param .u32 _Z15converttomatrixPfS_iiiiiiiiii_param_7,
	.param .u32 _Z15converttomatrixPfS_iiiiiiiiii_param_8,
	.param .u32 _Z15converttomatrixPfS_iiiiiiiiii_param_9,
	.param .u32 _Z15converttomatrixPfS_iiiiiiiiii_param_10,
	.param .u32 _Z15converttomatrixPfS_iiiiiiiiii_param_11
)
{
	.reg .pred 	%p<4>;
	.reg .b32 	%r<30>;
	.reg .b32 	%f<2>;
	.reg .b64 	%rd<9>;

	ld.param.u64 	%rd1, [_Z15converttomatrixPfS_iiiiiiiiii_param_0];
	ld.param.u64 	%rd2, [_Z15converttomatrixPfS_iiiiiiiiii_param_1];
	ld.param.u32 	%r3, [_Z15converttomatrixPfS_iiiiiiiiii_param_3];
	ld.param.u32 	%r4, [_Z15converttomatrixPfS_iiiiiiiiii_param_4];
	ld.param.u32 	%r5, [_Z15converttomatrixPfS_iiiiiiiiii_param_5];
	ld.param.u32 	%r6, [_Z15converttomatrixPfS_iiiiiiiiii_param_6];
	ld.param.u32 	%r7, [_Z15converttomatrixPfS_iiiiiiiiii_param_7];
	ld.param.u32 	%r8, [_Z15converttomatrixPfS_iiiiiiiiii_param_8];
	ld.param.u32 	%r11, [_Z15converttomatrixPfS_iiiiiiiiii_param_9];
	ld.param.u32 	%r9, [_Z15converttomatrixPfS_iiiiiiiiii_param_10];
	ld.param.u32 	%r10, [_Z15converttomatrixPfS_iiiiiiiiii_param_11];
	mov.u32 	%r12, %ctaid.y;
	mov.u32 	%r13, %ntid.y;
	mov.u32 	%r14, %tid.y;
	mad.lo.s32 	%r1, %r12, %r13, %r14;
	mov.u32 	%r15, %ctaid.x;
	mov.u32 	%r16, %ntid.x;
	mov.u32 	%r17, %tid.x;
	mad.lo.s32 	%r2, %r15, %r16, %r17;
	setp.ge.s32 	%p1, %r1, %r11;
	setp.ge.s32 	%p2, %r2, %r8;
	or.pred  	%p3, %p2, %p1;
	@%p3 bra 	$L__BB0_2;
	cvta.to.global.u64 	%rd3, %rd1;
	cvta.to.global.u64 	%rd4, %rd2;
	div.s32 	%r18, %r1, %r9;
	div.s32 	%r19, %r2, %r4;
	div.s32 	%r20, %r19, %r5;
	add.s32 	%r21, %r20, %r18;
	rem.s32 	%r22, %r1, %r10;
	mad.lo.s32 	%r23, %r21, %r3, %r22;
	rem.s32 	%r24, %r19, %r6;
	add.s32 	%r25, %r23, %r24;
	mul.lo.s32 	%r26, %r19, %r4;
	sub.s32 	%r27, %r2, %r26;
	mad.lo.s32 	%r28, %r25, %r7, %r27;
	mul.wide.s32 	%rd5, %r28, 4;
	add.s64 	%rd6, %rd3, %rd5;
	ld.global.f32 	%f1, [%rd6];
	mad.lo.s32 	%r29, %r8, %r1, %r2;
	mul.wide.s32 	%rd7, %r29, 4;
	add.s64 	%rd8, %rd4, %rd7;
	st.global.f32 	[%rd8], %f1;
$L__BB0_2:
	ret;

}
	// .globl	_Z14matrixMultiplyPfS_S_iii
.visible .entry _Z14matrixMultiplyPfS_S_iii(
	.param .u64 .ptr .align 1 _Z14matrixMultiplyPfS_S_iii_param_0,
	.param .u64 .ptr .align 1 _Z14matrixMultiplyPfS_S_iii_param_1,
	.param .u64 .ptr .align 1 _Z14matrixMultiplyPfS_S_iii_param_2,
	.param .u32 _Z14matrixMultiplyPfS_S_iii_param_3,
	.param .u32 _Z14matrixMultiplyPfS_S_iii_param_4,
	.param .u32 _Z14matrixMultiplyPfS_S_iii_param_5
)
{
	.reg .pred 	%p<13>;
	.reg .b32 	%r<46>;
	.reg .b32 	%f<50>;
	.reg .b64 	%rd<40>;
	.reg .b64 	%fd<52>;

	ld.param.u64 	%rd5, [_Z14matrixMultiplyPfS_S_iii_param_0];
	ld.param.u64 	%rd6, [_Z14matrixMultiplyPfS_S_iii_param_1];
	ld.param.u64 	%rd4, [_Z14matrixMultiplyPfS_S_iii_param_2];
	ld.param.u32 	%r22, [_Z14matrixMultiplyPfS_S_iii_param_3];
	ld.param.u32 	%r20, [_Z14matrixMultiplyPfS_S_iii_param_4];
	ld.param.u32 	%r23, [_Z14matrixMultiplyPfS_S_iii_param_5];
	cvta.to.global.u64 	%rd1, %rd6;
	cvta.to.global.u64 	%rd2, %rd5;
	mov.u32 	%r24, %ctaid.x;
	mov.u32 	%r25, %ntid.x;
	mov.u32 	%r26, %tid.x;
	mad.lo.s32 	%r1, %r24, %r25, %r26;
	mov.u32 	%r27, %ctaid.y;
	mov.u32 	%r28, %ntid.y;
	mov.u32 	%r29, %tid.y;
	mad.lo.s32 	%r30, %r27, %r28, %r29;
	setp.ge.s32 	%p1, %r1, %r22;
	setp.ge.s32 	%p2, %r30, %r23;
	or.pred  	%p3, %p1, %p2;
	@%p3 bra 	$L__BB1_15;
	setp.lt.s32 	%p4, %r20, 1;
	mov.f32 	%f49, 0f00000000;
	@%p4 bra 	$L__BB1_14;
	mul.lo.s32 	%r3, %r20, %r1;
	and.b32  	%r4, %r20, 7;
	setp.lt.u32 	%p5, %r20, 8;
	mov.f64 	%fd51, 0d0000000000000000;
	mov.b32 	%r44, 0;
	@%p5 bra 	$L__BB1_5;
	and.b32  	%r44, %r20, 2147483640;
	neg.s32 	%r42, %r44;
	shl.b32 	%r7, %r23, 3;
	add.s64 	%rd3, %rd2, 16;
	mov.f64 	%fd51, 0d0000000000000000;
	mul.wide.s32 	%rd11, %r23, 4;
	mov.u32 	%r40, %r3;
	mov.u32 	%r41, %r30;
$L__BB1_4:
	.pragma "nounroll";
	mul.wide.s32 	%rd7, %r40, 4;
	add.s64 	%rd8, %rd3, %rd7;
	ld.global.f32 	%f4, [%rd8+-16];
	mul.wide.s32 	%rd9, %r41, 4;
	add.s64 	%rd10, %rd1, %rd9;
	ld.global.f32 	%f5, [%rd10];
	mul.f32 	%f6, %f4, %f5;
	cvt.f64.f32 	%fd16, %f6;
	add.f64 	%fd17, %fd51, %fd16;
	ld.global.f32 	%f7, [%rd8+-12];
	add.s64 	%rd12, %rd10, %rd11;
	ld.global.f32 	%f8, [%rd12];
	mul.f32 	%f9, %f7, %f8;
	cvt.f64.f32 	%fd18, %f9;
	add.f64 	%fd19, %fd17, %fd18;
	ld.global.f32 	%f10, [%rd8+-8];
	add.s64 	%rd13, %rd12, %rd11;
	ld.global.f32 	%f11, [%rd13];
	mul.f32 	%f12, %f10, %f11;
	cvt.f64.f32 	%fd20, %f12;
	add.f64 	%fd21, %fd19, %fd20;
	ld.global.f32 	%f13, [%rd8+-4];
	add.s64 	%rd14, %rd13, %rd11;
	ld.global.f32 	%f14, [%rd14];
	mul.f32 	%f15, %f13, %f14;
	cvt.f64.f32 	%fd22, %f15;
	add.f64 	%fd23, %fd21, %fd22;
	ld.global.f32 	%f16, [%rd8];
	add.s64 	%rd15, %rd14, %rd11;
	ld.global.f32 	%f17, [%rd15];
	mul.f32 	%f18, %f16, %f17;
	cvt.f64.f32 	%fd24, %f18;
	add.f64 	%fd25, %fd23, %fd24;
	ld.global.f32 	%f19, [%rd8+4];
	add.s64 	%rd16, %rd15, %rd11;
	ld.global.f32 	%f20, [%rd16];
	mul.f32 	%f21, %f19, %f20;
	cvt.f64.f32 	%fd26, %f21;
	add.f64 	%fd27, %fd25, %fd26;
	ld.global.f32 	%f22, [%rd8+8];
	add.s64 	%rd17, %rd16, %rd11;
	ld.global.f32 	%f23, [%rd17];
	mul.f32 	%f24, %f22, %f23;
	cvt.f64.f32 	%fd28, %f24;
	add.f64 	%fd29, %fd27, %fd28;
	ld.global.f32 	%f25, [%rd8+12];
	add.s64 	%rd18, %rd17, %rd11;
	ld.global.f32 	%f26, [%rd18];
	mul.f32 	%f27, %f25, %f26;
	cvt.f64.f32 	%fd30, %f27;
	add.f64 	%fd51, %fd29, %fd30;
	add.s32 	%r42, %r42, 8;
	add.s32 	%r41, %r41, %r7;
	add.s32 	%r40, %r40, 8;
	setp.ne.s32 	%p6, %r42, 0;
	@%p6 bra 	$L__BB1_4;
$L__BB1_5:
	setp.eq.s32 	%p7, %r4, 0;
	@%p7 bra 	$L__BB1_13;
	and.b32  	%r15, %r20, 3;
	setp.lt.u32 	%p8, %r4, 4;
	@%p8 bra 	$L__BB1_8;
	add.s32 	%r32, %r44, %r3;
	mul.wide.s32 	%rd19, %r32, 4;
	add.s64 	%rd20, %rd2, %rd19;
	ld.global.f32 	%f28, [%rd20];
	mad.lo.s32 	%r33, %r44, %r23, %r30;
	mul.wide.s32 	%rd21, %r33, 4;
	add.s64 	%rd22, %rd1, %rd21;
	ld.global.f32 	%f29, [%rd22];
	mul.f32 	%f30, %f28, %f29;
	cvt.f64.f32 	%fd32, %f30;
	add.f64 	%fd33, %fd51, %fd32;
	ld.global.f32 	%f31, [%rd20+4];
	mul.wide.s32 	%rd23, %r23, 4;
	add.s64 	%rd24, %rd22, %rd23;
	ld.global.f32 	%f32, [%rd24];
	mul.f32 	%f33, %f31, %f32;
	cvt.f64.f32 	%fd34, %f33;
	add.f64 	%fd35, %fd33, %fd34;
	ld.global.f32 	%f34, [%rd20+8];
	add.s64 	%rd25, %rd24, %rd23;
	ld.global.f32 	%f35, [%rd25];
	mul.f32 	%f36, %f34, %f35;
	cvt.f64.f32 	%fd36, %f36;
	add.f64 	%fd37, %fd35, %fd36;
	ld.global.f32 	%f37, [%rd20+12];
	add.s64 	%rd26, %rd25, %rd23;
	ld.global.f32 	%f38, [%rd26];
	mul.f32 	%f39, %f37, %f38;
	cvt.f64.f32 	%fd38, %f39;
	add.f64 	%fd51, %fd37, %fd38;
	add.s32 	%r44, %r44, 4;
$L__BB1_8:
	setp.eq.s32 	%p9, %r15, 0;
	@%p9 bra 	$L__BB1_13;
	setp.eq.s32 	%p10, %r15, 1;
	@%p10 bra 	$L__BB1_11;
	add.s32 	%r34, %r44, %r3;
	mul.wide.s32 	%rd27, %r34, 4;
	add.s64 	%rd28, %rd2, %rd27;
	ld.global.f32 	%f40, [%rd28];
	mad.lo.s32 	%r35, %r44, %r23, %r30;
	mul.wide.s32 	%rd29, %r35, 4;
	add.s64 	%rd30, %rd1, %rd29;
	ld.global.f32 	%f41, [%rd30];
	mul.f32 	%f42, %f40, %f41;
	cvt.f64.f32 	%fd40, %f42;
	add.f64 	%fd41, %fd51, %fd40;
	ld.global.f32 	%f43, [%rd28+4];
	mul.wide.s32 	%rd31, %r23, 4;
	add.s64 	%rd32, %rd30, %rd31;
	ld.global.f32 	%f44, [%rd32];
	mul.f32 	%f45, %f43, %f44;
	cvt.f64.f32 	%fd42, %f45;
	add.f64 	%fd51, %fd41, %fd42;
	add.s32 	%r44, %r44, 2;
$L__BB1_11:
	and.b32  	%r36, %r20, 1;
	setp.eq.b32 	%p11, %r36, 1;
	not.pred 	%p12, %p11;
	@%p12 bra 	$L__BB1_13;
	add.s32 	%r37, %r44, %r3;
	mul.wide.s32 	%rd33, %r37, 4;
	add.s64 	%rd34, %rd2, %rd33;
	ld.global.f32 	%f46, [%rd34];
	mad.lo.s32 	%r38, %r44, %r23, %r30;
	mul.wide.s32 	%rd35, %r38, 4;
	add.s64 	%rd36, %rd1, %rd35;
	ld.global.f32 	%f47, [%rd36];
	mul.f32 	%f48, %f46, %f47;
	cvt.f64.f32 	%fd43, %f48;
	add.f64 	%fd51, %fd51, %fd43;
$L__BB1_13:
	cvt.rn.f32.f64 	%f49, %fd51;
$L__BB1_14:
	mad.lo.s32 	%r39, %r23, %r1, %r30;
	cvta.to.global.u64 	%rd37, %rd4;
	mul.wide.s32 	%rd38, %r39, 4;
	add.s64 	%rd39, %rd37, %rd38;
	st.global.f32 	[%rd39], %f49;
$L__BB1_15:
	ret;

}


// ===== COMPILED SASS (sm_100) =====

	.target	sm_100

	.elftype	@"ET_EXEC"


//--------------------- .note.nv.tkinfo           --------------------------
	.section	.note.nv.tkinfo,"",@"SHT_NOTE"
	.sectionflags	@"SHF_NOTE_NV_TKINFO"
	.tkinfo
        /*0018*/ 	.word	0x00000002
        /*0030*/ 	.string	""
        /*0030*/ 	.string	"ptxas"
        /*0030*/ 	.string	"Cuda compilation tools, release 13.0, V13.0.88"
        /*0030*/ 	.string	"Build cuda_13.0.r13.0/compiler.36424714_0"
        /*0030*/ 	.string	"-arch sm_100 -m 64 "



//--------------------- .note.nv.cuinfo           --------------------------
	.section	.note.nv.cuinfo,"",@"SHT_NOTE"
	.sectionflags	@"SHF_NOTE_NV_CUINFO"
        /*0018*/ 	.short	0x0002
        /*001a*/ 	.short	0x0064
        /*001c*/ 	.short	0x0082
	.zero		2


//--------------------- .nv.info                  --------------------------
	.section	.nv.info,"",@"SHT_CUDA_INFO"
	.align	4


	//----- nvinfo : EIATTR_REGCOUNT
	.align		4
        /*0000*/ 	.byte	0x04, 0x2f
        /*0002*/ 	.short	(.L_1 - .L_0)
	.align		4
.L_0:
        /*0004*/ 	.word	index@(_Z15converttomatrixPfS_iiiiiiiiii)
        /*0008*/ 	.word	0x0000001c


	//----- nvinfo : EIATTR_FRAME_SIZE
	.align		4
.L_1:
        /*000c*/ 	.byte	0x04, 0x11
        /*000e*/ 	.short	(.L_3 - .L_2)
	.align		4
.L_2:
        /*0010*/ 	.word	index@(_Z15converttomatrixPfS_iiiiiiiiii)
        /*0014*/ 	.word	0x00000000


	//----- nvinfo : EIATTR_REGCOUNT
	.align		4
.L_3:
        /*0018*/ 	.byte	0x04, 0x2f
        /*001a*/ 	.short	(.L_5 - .L_4)
	.align		4
.L_4:
        /*001c*/ 	.word	index@(_Z14matrixMultiplyPfS_S_iii)
        /*0020*/ 	.word	0x00000020


	//----- nvinfo : EIATTR_FRAME_SIZE
	.align		4
.L_5:
        /*0024*/ 	.byte	0x04, 0x11
        /*0026*/ 	.short	(.L_7 - .L_6)
	.align		4
.L_6:
        /*0028*/ 	.word	index@(_Z14matrixMultiplyPfS_S_iii)
        /*002c*/ 	.word	0x00000000


	//----- nvinfo : EIATTR_MIN_STACK_SIZE
	.align		4
.L_7:
        /*0030*/ 	.byte	0x04, 0x12
        /*0032*/ 	.short	(.L_9 - .L_8)
	.align		4
.L_8:
        /*0034*/ 	.word	index@(_Z14matrixMultiplyPfS_S_iii)
        /*0038*/ 	.word	0x00000000


	//----- nvinfo : EIATTR_MIN_STACK_SIZE
	.align		4
.L_9:
        /*003c*/ 	.byte	0x04, 0x12
        /*003e*/ 	.short	(.L_11 - .L_10)
	.align		4
.L_10:
        /*0040*/ 	.word	index@(_Z15converttomatrixPfS_iiiiiiiiii)
        /*0044*/ 	.word	0x00000000
.L_11:


//--------------------- .nv.compat                --------------------------
	.section	.nv.compat,"",@"SHT_CUDA_COMPAT_INFO"
	.align	4
        /*0000*/ 	.byte	0x02, 0x09, 0x00, 0x00, 0x02, 0x02, 0x01, 0x00, 0x02, 0x05, 0x05, 0x00, 0x03, 0x07, 0x01, 0x01
        /*0010*/ 	.byte	0x02, 0x03, 0x00, 0x00, 0x02, 0x06, 0x01, 0x00, 0x04, 0x0b, 0x08, 0x00, 0x01, 0x00, 0x00, 0x00
        /*0020*/ 	.byte	0x00, 0x00, 0x00, 0x00


//--------------------- .nv.info._Z14matrixMultiplyPfS_S_iii --------------------------
	.section	.nv.info._Z14matrixMultiplyPfS_S_iii,"",@"SHT_CUDA_INFO"
	.sectionflags	@""
	.align	4


	//----- nvinfo : EIATTR_CUDA_API_VERSION
	.align		4
        /*0000*/ 	.byte	0x04, 0x37
        /*0002*/ 	.short	(.L_13 - .L_12)
.L_12:
        /*0004*/ 	.word	0x00000082


	//----- nvinfo : EIATTR_KPARAM_INFO
	.align		4
.L_13:
        /*0008*/ 	.byte	0x04, 0x17
        /*000a*/ 	.short	(.L_15 - .L_14)
.L_14:
        /*000c*/ 	.word	0x00000000
        /*0010*/ 	.short	0x0005
        /*0012*/ 	.short	0x0020
        /*0014*/ 	.byte	0x00, 0xf0, 0x11, 0x00


	//----- nvinfo : EIATTR_KPARAM_INFO
	.align		4
.L_15:
        /*0018*/ 	.byte	0x04, 0x17
        /*001a*/ 	.short	(.L_17 - .L_16)
.L_16:
        /*001c*/ 	.word	0x00000000
        /*0020*/ 	.short	0x0004
        /*0022*/ 	.short	0x001c
        /*0024*/ 	.byte	0x00, 0xf0, 0x11, 0x00


	//----- nvinfo : EIATTR_KPARAM_INFO
	.align		4
.L_17:
        /*0028*/ 	.byte	0x04, 0x17
        /*002a*/ 	.short	(.L_19 - .L_18)
.L_18:
        /*002c*/ 	.word	0x00000000
        /*0030*/ 	.short	0x0003
        /*0032*/ 	.short	0x0018
        /*0034*/ 	.byte	0x00, 0xf0, 0x11, 0x00


	//----- nvinfo : EIATTR_KPARAM_INFO
	.align		4
.L_19:
        /*0038*/ 	.byte	0x04, 0x17
        /*003a*/ 	.short	(.L_21 - .L_20)
.L_20:
        /*003c*/ 	.word	0x00000000
        /*0040*/ 	.short	0x0002
        /*0042*/ 	.short	0x0010
        /*0044*/ 	.byte	0x00, 0xf5, 0x21, 0x00


	//----- nvinfo : EIATTR_KPARAM_INFO
	.align		4
.L_21:
        /*0048*/ 	.byte	0x04, 0x17
        /*004a*/ 	.short	(.L_23 - .L_22)
.L_22:
        /*004c*/ 	.word	0x00000000
        /*0050*/ 	.short	0x0001
        /*0052*/ 	.short	0x0008
        /*0054*/ 	.byte	0x00, 0xf5, 0x21, 0x00


	//----- nvinfo : EIATTR_KPARAM_INFO
	.align		4
.L_23:
        /*0058*/ 	.byte	0x04, 0x17
        /*005a*/ 	.short	(.L_25 - .L_24)
.L_24:
        /*005c*/ 	.word	0x00000000
        /*0060*/ 	.short	0x0000
        /*0062*/ 	.short	0x0000
        /*0064*/ 	.byte	0x00, 0xf5, 0x21, 0x00


	//----- nvinfo : EIATTR_SPARSE_MMA_MASK
	.align		4
.L_25:
        /*0068*/ 	.byte	0x03, 0x50
        /*006a*/ 	.short	0x0000


	//----- nvinfo : EIATTR_MAXREG_COUNT
	.align		4
        /*006c*/ 	.byte	0x03, 0x1b
        /*006e*/ 	.short	0x00ff


	//----- nvinfo : EIATTR_MERCURY_ISA_VERSION
	.align		4
        /*0070*/ 	.byte	0x03, 0x5f
        /*0072*/ 	.short	0x0101


	//----- nvinfo : EIATTR_VRC_CTA_INIT_COUNT
	.align		4
        /*0074*/ 	.byte	0x02, 0x4a
	.zero		1
	.zero		1


	//----- nvinfo : EIATTR_EXIT_INSTR_OFFSETS
	.align		4
        /*0078*/ 	.byte	0x04, 0x1c
        /*007a*/ 	.short	(.L_27 - .L_26)


	//   ....[0]....
.L_26:
        /*007c*/ 	.word	0x000000d0


	//   ....[1]....
        /*0080*/ 	.word	0x00000a40


	//----- nvinfo : EIATTR_CBANK_PARAM_SIZE
	.align		4
.L_27:
        /*0084*/ 	.byte	0x03, 0x19
        /*0086*/ 	.short	0x0024


	//----- nvinfo : EIATTR_PARAM_CBANK
	.align		4
        /*0088*/ 	.byte	0x04, 0x0a
        /*008a*/ 	.short	(.L_29 - .L_28)
	.align		4
.L_28:
        /*008c*/ 	.word	index@(.nv.constant0._Z14matrixMultiplyPfS_S_iii)
        /*0090*/ 	.short	0x0380
        /*0092*/ 	.short	0x0024


	//----- nvinfo : EIATTR_SW_WAR
	.align		4
.L_29:
        /*0094*/ 	.byte	0x04, 0x36
        /*0096*/ 	.short	(.L_31 - .L_30)
.L_30:
        /*0098*/ 	.word	0x00000008
.L_31:


//--------------------- .nv.info._Z15converttomatrixPfS_iiiiiiiiii --------------------------
	.section	.nv.info._Z15converttomatrixPfS_iiiiiiiiii,"",@"SHT_CUDA_INFO"
	.sectionflags	@""
	.align	4


	//----- nvinfo : EIATTR_CUDA_API_VERSION
	.align		4
        /*0000*/ 	.byte	0x04, 0x37
        /*0002*/ 	.short	(.L_33 - .L_32)
.L_32:
        /*0004*/ 	.word	0x00000082


	//----- nvinfo : EIATTR_KPARAM_INFO
	.align		4
.L_33:
        /*0008*/ 	.byte	0x04, 0x17
        /*000a*/ 	.short	(.L_35 - .L_34)
.L_34:
        /*000c*/ 	.word	0x00000000
        /*0010*/ 	.short	0x000b
        /*0012*/ 	.short	0x0034
        /*0014*/ 	.byte	0x00, 0xf0, 0x11, 0x00


	//----- nvinfo : EIATTR_KPARAM_INFO
	.align		4
.L_35:
        /*0018*/ 	.byte	0x04, 0x17
        /*001a*/ 	.short	(.L_37 - .L_36)
.L_36:
        /*001c*/ 	.word	0x00000000
        /*0020*/ 	.short	0x000a
        /*0022*/ 	.short	0x0030
        /*0024*/ 	.byte	0x00, 0xf0, 0x11, 0x00


	//----- nvinfo : EIATTR_KPARAM_INFO
	.align		4
.L_37:
        /*0028*/ 	.byte	0x04, 0x17
        /*002a*/ 	.short	(.L_39 - .L_38)
.L_38:
        /*002c*/ 	.word	0x00000000
        /*0030*/ 	.short	0x0009
        /*0032*/ 	.short	0x002c
        /*0034*/ 	.byte	0x00, 0xf0, 0x11, 0x00


	//----- nvinfo : EIATTR_KPARAM_INFO
	.align		4
.L_39:
        /*0038*/ 	.byte	0x04, 0x17
        /*003a*/ 	.short	(.L_41 - .L_40)
.L_40:
        /*003c*/ 	.word	0x00000000
        /*0040*/ 	.short	0x0008
        /*0042*/ 	.short	0x0028
        /*0044*/ 	.byte	0x00, 0xf0, 0x11, 0x00


	//----- nvinfo : EIATTR_KPARAM_INFO
	.align		4
.L_41:
        /*0048*/ 	.byte	0x04, 0x17
        /*004a*/ 	.short	(.L_43 - .L_42)
.L_42:
        /*004c*/ 	.word	0x00000000
        /*0050*/ 	.short	0x0007
        /*0052*/ 	.short	0x0024
        /*0054*/ 	.byte	0x00, 0xf0, 0x11, 0x00


	//----- nvinfo : EIATTR_KPARAM_INFO
	.align		4
.L_43:
        /*0058*/ 	.byte	0x04, 0x17
        /*005a*/ 	.short	(.L_45 - .L_44)
.L_44:
        /*005c*/ 	.word	0x00000000
        /*0060*/ 	.short	0x0006
        /*0062*/ 	.short	0x0020
        /*0064*/ 	.byte	0x00, 0xf0, 0x11, 0x00


	//----- nvinfo : EIATTR_KPARAM_INFO
	.align		4
.L_45:
        /*0068*/ 	.byte	0x04, 0x17
        /*006a*/ 	.short	(.L_47 - .L_46)
.L_46:
        /*006c*/ 	.word	0x00000000
        /*0070*/ 	.short	0x0005
        /*0072*/ 	.short	0x001c
        /*0074*/ 	.byte	0x00, 0xf0, 0x11, 0x00


	//----- nvinfo : EIATTR_KPARAM_INFO
	.align		4
.L_47:
        /*0078*/ 	.byte	0x04, 0x17
        /*007a*/ 	.short	(.L_49 - .L_48)
.L_48:
        /*007c*/ 	.word	0x00000000
        /*0080*/ 	.short	0x0004
        /*0082*/ 	.short	0x0018
        /*0084*/ 	.byte	0x00, 0xf0, 0x11, 0x00


	//----- nvinfo : EIATTR_KPARAM_INFO
	.align		4
.L_49:
        /*0088*/ 	.byte	0x04, 0x17
        /*008a*/ 	.short	(.L_51 - .L_50)
.L_50:
        /*008c*/ 	.word	0x00000000
        /*0090*/ 	.short	0x0003
        /*0092*/ 	.short	0x0014
        /*0094*/ 	.byte	0x00, 0xf0, 0x11, 0x00


	//----- nvinfo : EIATTR_KPARAM_INFO
	.align		4
.L_51:
        /*0098*/ 	.byte	0x04, 0x17
        /*009a*/ 	.short	(.L_53 - .L_52)
.L_52:
        /*009c*/ 	.word	0x00000000
        /*00a0*/ 	.short	0x0002
        /*00a2*/ 	.short	0x0010
        /*00a4*/ 	.byte	0x00, 0xf0, 0x11, 0x00


	//----- nvinfo : EIATTR_KPARAM_INFO
	.align		4
.L_53:
        /*00a8*/ 	.byte	0x04, 0x17
        /*00aa*/ 	.short	(.L_55 - .L_54)
.L_54:
        /*00ac*/ 	.word	0x00000000
        /*00b0*/ 	.short	0x0001
        /*00b2*/ 	.short	0x0008
        /*00b4*/ 	.byte	0x00, 0xf5, 0x21, 0x00


	//----- nvinfo : EIATTR_KPARAM_INFO
	.align		4
.L_55:
        /*00b8*/ 	.byte	0x04, 0x17
        /*00ba*/ 	.short	(.L_57 - .L_56)
.L_56:
        /*00bc*/ 	.word	0x00000000
        /*00c0*/ 	.short	0x0000
        /*00c2*/ 	.short	0x0000
        /*00c4*/ 	.byte	0x00, 0xf5, 0x21, 0x00


	//----- nvinfo : EIATTR_SPARSE_MMA_MASK
	.align		4
.L_57:
        /*00c8*/ 	.byte	0x03, 0x50
        /*00ca*/ 	.short	0x0000


	//----- nvinfo : EIATTR_MAXREG_COUNT
	.align		4
        /*00cc*/ 	.byte	0x03, 0x1b
        /*00ce*/ 	.short	0x00ff


	//----- nvinfo : EIATTR_MERCURY_ISA_VERSION
	.align		4
        /*00d0*/ 	.byte	0x03, 0x5f
        /*00d2*/ 	.short	0x0101


	//----- nvinfo : EIATTR_VRC_CTA_INIT_COUNT
	.align		4
        /*00d4*/ 	.byte	0x02, 0x4a
	.zero		1
	.zero		1


	//----- nvinfo : EIATTR_EXIT_INSTR_OFFSETS
	.align		4
        /*00d8*/ 	.byte	0x04, 0x1c
        /*00da*/ 	.short	(.L_59 - .L_58)


	//   ....[0]....
.L_58:
        /*00dc*/ 	.word	0x000000c0


	//   ....[1]....
        /*00e0*/ 	.word	0x00000940


	//----- nvinfo : EIATTR_CBANK_PARAM_SIZE
	.align		4
.L_59:
        /*00e4*/ 	.byte	0x03, 0x19
        /*00e6*/ 	.short	0x0038


	//----- nvinfo : EIATTR_PARAM_CBANK
	.align		4
        /*00e8*/ 	.byte	0x04, 0x0a
        /*00ea*/ 	.short	(.L_61 - .L_60)
	.align		4
.L_60:
        /*00ec*/ 	.word	index@(.nv.constant0._Z15converttomatrixPfS_iiiiiiiiii)
        /*00f0*/ 	.short	0x0380
        /*00f2*/ 	.short	0x0038


	//----- nvinfo : EIATTR_SW_WAR
	.align		4
.L_61:
        /*00f4*/ 	.byte	0x04, 0x36
        /*00f6*/ 	.short	(.L_63 - .L_62)
.L_62:
        /*00f8*/ 	.word	0x00000008
.L_63:


//--------------------- .nv.callgraph             --------------------------
	.section	.nv.callgraph,"",@"SHT_CUDA_CALLGRAPH"
	.align	4
	.sectionentsize	8
	.align		4
        /*0000*/ 	.word	0x00000000
	.align		4
        /*0004*/ 	.word	0xffffffff
	.align		4
        /*0008*/ 	.word	0x00000000
	.align		4
        /*000c*/ 	.word	0xfffffffe
	.align		4
        /*0010*/ 	.word	0x00000000
	.align		4
        /*0014*/ 	.word	0xfffffffd
	.align		4
        /*0018*/ 	.word	0x00000000
	.align		4
        /*001c*/ 	.word	0xfffffffc


//--------------------- .text._Z14matrixMultiplyPfS_S_iii --------------------------
	.section	.text._Z14matrixMultiplyPfS_S_iii,"ax",@progbits
	.align	128
        .global         _Z14matrixMultiplyPfS_S_iii
        .type           _Z14matrixMultiplyPfS_S_iii,@function
        .size           _Z14matrixMultiplyPfS_S_iii,(.L_x_7 - _Z14matrixMultiplyPfS_S_iii)
        .other          _Z14matrixMultiplyPfS_S_iii,@"STO_CUDA_ENTRY STV_DEFAULT"
_Z14matrixMultiplyPfS_S_iii:
.text._Z14matrixMultiplyPfS_S_iii:
[----:B------:R-:W-:Y:S01]  /*0000*/  LDC R1, c[0x0][0x37c] ;  /* 0x0000df00ff017b82 */ /* 0x000fe20000000800 */
[----:B------:R-:W0:Y:S07]  /*0010*/  S2R R4, SR_TID.Y ;  /* 0x0000000000047919 */ /* 0x000e2e0000002200 */
[----:B------:R-:W1:Y:S01]  /*0020*/  LDC R2, c[0x0][0x360] ;  /* 0x0000d800ff027b82 */ /* 0x000e620000000800 */
[----:B------:R-:W2:Y:S01]  /*0030*/  LDCU UR6, c[0x0][0x398] ;  /* 0x00007300ff0677ac */ /* 0x000ea20008000800 */
[----:B------:R-:W1:Y:S06]  /*0040*/  S2R R5, SR_TID.X ;  /* 0x0000000000057919 */ /* 0x000e6c0000002100 */
[----:B------:R-:W0:Y:S08]  /*0050*/  S2UR UR5, SR_CTAID.Y ;  /* 0x00000000000579c3 */ /* 0x000e300000002600 */
[----:B------:R-:W0:Y:S08]  /*0060*/  LDC R3, c[0x0][0x364] ;  /* 0x0000d900ff037b82 */ /* 0x000e300000000800 */
[----:B------:R-:W1:Y:S08]  /*0070*/  S2UR UR4, SR_CTAID.X ;  /* 0x00000000000479c3 */ /* 0x000e700000002500 */
[----:B------:R-:W3:Y:S01]  /*0080*/  LDC R0, c[0x0][0x3a0] ;  /* 0x0000e800ff007b82 */ /* 0x000ee20000000800 */
[----:B0-----:R-:W-:-:S02]  /*0090*/  IMAD R3, R3, UR5, R4 ;  /* 0x0000000503037c24 */ /* 0x001fc4000f8e0204 */
[----:B-1----:R-:W-:-:S03]  /*00a0*/  IMAD R2, R2, UR4, R5 ;  /* 0x0000000402027c24 */ /* 0x002fc6000f8e0205 */
[----:B---3--:R-:W-:-:S04]  /*00b0*/  ISETP.GE.AND P0, PT, R3, R0, PT ;  /* 0x000000000300720c */ /* 0x008fc80003f06270 */
[----:B--2---:R-:W-:-:S13]  /*00c0*/  ISETP.GE.OR P0, PT, R2, UR6, P0 ;  /* 0x0000000602007c0c */ /* 0x004fda0008706670 */
[----:B------:R-:W-:Y:S05]  /*00d0*/  @P0 EXIT ;  /* 0x000000000000094d */ /* 0x000fea0003800000 */
[----:B------:R-:W0:Y:S01]  /*00e0*/  LDC R5, c[0x0][0x39c] ;  /* 0x0000e700ff057b82 */ /* 0x000e220000000800 */
[----:B------:R-:W1:Y:S01]  /*00f0*/  LDCU.64 UR6, c[0x0][0x358] ;  /* 0x00006b00ff0677ac */ /* 0x000e620008000a00 */
[----:B------:R-:W-:Y:S01]  /*0100*/  HFMA2 R21, -RZ, RZ, 0, 0 ;  /* 0x00000000ff157431 */ /* 0x000fe200000001ff */
[----:B0-----:R-:W-:-:S13]  /*0110*/  ISETP.GE.AND P0, PT, R5, 0x1, PT ;  /* 0x000000010500780c */ /* 0x001fda0003f06270 */
[----:B-1----:R-:W-:Y:S05]  /*0120*/  @!P0 BRA `(.L_x_0) ;  /* 0x0000000800348947 */ /* 0x002fea0003800000 */
[C---:B------:R-:W-:Y:S01]  /*0130*/  ISETP.GE.U32.AND P1, PT, R5.reuse, 0x8, PT ;  /* 0x000000080500780c */ /* 0x040fe20003f26070 */
[----:B------:R-:W-:Y:S01]  /*0140*/  IMAD R6, R2, R5, RZ ;  /* 0x0000000502067224 */ /* 0x000fe200078e02ff */
[----:B------:R-:W-:Y:S02]  /*0150*/  LOP3.LUT R4, R5, 0x7, RZ, 0xc0, !PT ;  /* 0x0000000705047812 */ /* 0x000fe400078ec0ff */
[----:B------:R-:W-:Y:S02]  /*0160*/  CS2R R20, SRZ ;  /* 0x0000000000147805 */ /* 0x000fe4000001ff00 */
[----:B------:R-:W-:Y:S02]  /*0170*/  MOV R7, RZ ;  /* 0x000000ff00077202 */ /* 0x000fe40000000f00 */
[----:B------:R-:W-:-:S05]  /*0180*/  ISETP.NE.AND P0, PT, R4, RZ, PT ;  /* 0x000000ff0400720c */ /* 0x000fca0003f05270 */
[----:B------:R-:W-:Y:S08]  /*0190*/  @!P1 BRA `(.L_x_1) ;  /* 0x0000000400049947 */ /* 0x000ff00003800000 */
[----:B------:R-:W0:Y:S01]  /*01a0*/  LDCU.64 UR4, c[0x0][0x380] ;  /* 0x00007000ff0477ac */ /* 0x000e220008000a00 */
[----:B------:R-:W-:Y:S02]  /*01b0*/  LOP3.LUT R7, R5, 0x7ffffff8, RZ, 0xc0, !PT ;  /* 0x7ffffff805077812 */ /* 0x000fe400078ec0ff */
[----:B------:R-:W-:Y:S02]  /*01c0*/  CS2R R20, SRZ ;  /* 0x0000000000147805 */ /* 0x000fe4000001ff00 */
[----:B------:R-:W-:Y:S02]  /*01d0*/  MOV R10, R6 ;  /* 0x00000006000a7202 */ /* 0x000fe40000000f00 */
[----:B------:R-:W-:Y:S02]  /*01e0*/  MOV R9, R3 ;  /* 0x0000000300097202 */ /* 0x000fe40000000f00 */
[----:B------:R-:W-:Y:S01]  /*01f0*/  IADD3 R11, PT, PT, -R7, RZ, RZ ;  /* 0x000000ff070b7210 */ /* 0x000fe20007ffe1ff */
[----:B0-----:R-:W-:-:S04]  /*0200*/  UIADD3 UR4, UP0, UPT, UR4, 0x10, URZ ;  /* 0x0000001004047890 */ /* 0x001fc8000ff1e0ff */
[----:B------:R-:W-:-:S12]  /*0210*/  UIADD3.X UR5, UPT, UPT, URZ, UR5, URZ, UP0, !UPT ;  /* 0x00000005ff057290 */ /* 0x000fd800087fe4ff */
.L_x_2:
[----:B------:R-:W0:Y:S01]  /*0220*/  LDC.64 R16, c[0x0][0x388] ;  /* 0x0000e200ff107b82 */ /* 0x000e220000000a00 */
[----:B------:R-:W-:Y:S02]  /*0230*/  MOV R12, UR4 ;  /* 0x00000004000c7c02 */ /* 0x000fe40008000f00 */
[----:B------:R-:W-:-:S03]  /*0240*/  MOV R13, UR5 ;  /* 0x00000005000d7c02 */ /* 0x000fc60008000f00 */
[----:B------:R-:W-:-:S05]  /*0250*/  IMAD.WIDE R12, R10, 0x4, R12 ;  /* 0x000000040a0c7825 */ /* 0x000fca00078e020c */
[----:B------:R-:W2:Y:S04]  /*0260*/  LDG.E R8, desc[UR6][R12.64+-0x10] ;  /* 0xfffff0060c087981 */ /* 0x000ea8000c1e1900 */
[----:B------:R-:W3:Y:S04]  /*0270*/  LDG.E R22, desc[UR6][R12.64+-0xc] ;  /* 0xfffff4060c167981 */ /* 0x000ee8000c1e1900 */
[----:B------:R-:W4:Y:S01]  /*0280*/  LDG.E R27, desc[UR6][R12.64+-0x8] ;  /* 0xfffff8060c1b7981 */ /* 0x000f22000c1e1900 */
[----:B0-----:R-:W-:-:S03]  /*0290*/  IMAD.WIDE R16, R9, 0x4, R16 ;  /* 0x0000000409107825 */ /* 0x001fc600078e0210 */
[----:B------:R-:W5:Y:S04]  /*02a0*/  LDG.E R24, desc[UR6][R12.64+-0x4] ;  /* 0xfffffc060c187981 */ /* 0x000f68000c1e1900 */
[----:B------:R-:W2:Y:S01]  /*02b0*/  LDG.E R15, desc[UR6][R16.64] ;  /* 0x00000006100f7981 */ /* 0x000ea2000c1e1900 */
[----:B------:R-:W-:-:S03]  /*02c0*/  IMAD.WIDE R18, R0, 0x4, R16 ;  /* 0x0000000400127825 */ /* 0x000fc600078e0210 */
[----:B------:R-:W5:Y:S04]  /*02d0*/  LDG.E R25, desc[UR6][R12.64] ;  /* 0x000000060c197981 */ /* 0x000f68000c1e1900 */
[----:B------:R-:W3:Y:S01]  /*02e0*/  LDG.E R23, desc[UR6][R18.64] ;  /* 0x0000000612177981 */ /* 0x000ee2000c1e1900 */
[----:B------:R-:W-:-:S04]  /*02f0*/  IMAD.WIDE R28, R0, 0x4, R18 ;  /* 0x00000004001c7825 */ /* 0x000fc800078e0212 */
[----:B--2---:R-:W-:Y:S02]  /*0300*/  FMUL R26, R8, R15 ;  /* 0x0000000f081a7220 */ /* 0x004fe40000400000 */
[----:B------:R0:W4:Y:S02]  /*0310*/  LDG.E R8, desc[UR6][R28.64] ;  /* 0x000000061c087981 */ /* 0x000124000c1e1900 */
[----:B------:R-:W1:Y:S01]  /*0320*/  F2F.F64.F32 R14, R26 ;  /* 0x0000001a000e7310 */ /* 0x000e620000201800 */
[----:B---3--:R-:W-:Y:S01]  /*0330*/  FMUL R16, R22, R23 ;  /* 0x0000001716107220 */ /* 0x008fe20000400000 */
[----:B0-----:R-:W-:-:S05]  /*0340*/  IMAD.WIDE R28, R0, 0x4, R28 ;  /* 0x00000004001c7825 */ /* 0x001fca00078e021c */
[----:B------:R0:W5:Y:S01]  /*0350*/  LDG.E R23, desc[UR6][R28.64] ;  /* 0x000000061c177981 */ /* 0x000162000c1e1900 */
[C---:B------:R-:W-:Y:S01]  /*0360*/  IMAD.WIDE R18, R0.reuse, 0x4, R28 ;  /* 0x0000000400127825 */ /* 0x040fe200078e021c */
[----:B-1----:R-:W-:Y:S01]  /*0370*/  DADD R14, R14, R20 ;  /* 0x000000000e0e7229 */ /* 0x002fe20000000014 */
[----:B------:R-:W1:Y:S03]  /*0380*/  F2F.F64.F32 R16, R16 ;  /* 0x0000001000107310 */ /* 0x000e660000201800 */
[----:B------:R-:W2:Y:S01]  /*0390*/  LDG.E R22, desc[UR6][R18.64] ;  /* 0x0000000612167981 */ /* 0x000ea2000c1e1900 */
[----:B------:R-:W-:-:S05]  /*03a0*/  IMAD.WIDE R20, R0, 0x4, R18 ;  /* 0x0000000400147825 */ /* 0x000fca00078e0212 */
[----:B------:R-:W3:Y:S01]  /*03b0*/  LDG.E R26, desc[UR6][R20.64] ;  /* 0x00000006141a7981 */ /* 0x000ee2000c1e1900 */
[----:B0-----:R-:W-:-:S03]  /*03c0*/  IMAD.WIDE R28, R0, 0x4, R20 ;  /* 0x00000004001c7825 */ /* 0x001fc600078e0214 */
[----:B------:R-:W3:Y:S01]  /*03d0*/  LDG.E R19, desc[UR6][R12.64+0x4] ;  /* 0x000004060c137981 */ /* 0x000ee2000c1e1900 */
[----:B-1----:R-:W-:-:S03]  /*03e0*/  DADD R14, R14, R16 ;  /* 0x000000000e0e7229 */ /* 0x002fc60000000010 */
[----:B------:R-:W3:Y:S01]  /*03f0*/  LDG.E R18, desc[UR6][R28.64] ;  /* 0x000000061c127981 */ /* 0x000ee2000c1e1900 */
[----:B------:R-:W-:-:S03]  /*0400*/  IMAD.WIDE R16, R0, 0x4, R28 ;  /* 0x0000000400107825 */ /* 0x000fc600078e021c */
[----:B------:R-:W3:Y:S04]  /*0410*/  LDG.E R21, desc[UR6][R12.64+0x8] ;  /* 0x000008060c157981 */ /* 0x000ee8000c1e1900 */
[----:B------:R-:W3:Y:S04]  /*0420*/  LDG.E R20, desc[UR6][R12.64+0xc] ;  /* 0x00000c060c147981 */ /* 0x000ee8000c1e1900 */
[----:B------:R0:W3:Y:S01]  /*0430*/  LDG.E R13, desc[UR6][R16.64] ;  /* 0x00000006100d7981 */ /* 0x0000e2000c1e1900 */
[----:B------:R-:W-:-:S04]  /*0440*/  IADD3 R11, PT, PT, R11, 0x8, RZ ;  /* 0x000000080b0b7810 */ /* 0x000fc80007ffe0ff */
[----:B------:R-:W-:Y:S02]  /*0450*/  ISETP.NE.AND P1, PT, R11, RZ, PT ;  /* 0x000000ff0b00720c */ /* 0x000fe40003f25270 */
[----:B------:R-:W-:Y:S02]  /*0460*/  LEA R9, R0, R9, 0x3 ;  /* 0x0000000900097211 */ /* 0x000fe400078e18ff */
[----:B------:R-:W-:Y:S01]  /*0470*/  IADD3 R10, PT, PT, R10, 0x8, RZ ;  /* 0x000000080a0a7810 */ /* 0x000fe20007ffe0ff */
[----:B----4-:R-:W-:-:S04]  /*0480*/  FMUL R8, R27, R8 ;  /* 0x000000081b087220 */ /* 0x010fc80000400000 */
[----:B0-----:R-:W0:Y:S01]  /*0490*/  F2F.F64.F32 R16, R8 ;  /* 0x0000000800107310 */ /* 0x001e220000201800 */
[----:B-----5:R-:W-:-:S07]  /*04a0*/  FMUL R24, R24, R23 ;  /* 0x0000001718187220 */ /* 0x020fce0000400000 */
[----:B------:R-:W1:Y:S01]  /*04b0*/  F2F.F64.F32 R28, R24 ;  /* 0x00000018001c7310 */ /* 0x000e620000201800 */
[----:B--2---:R-:W-:Y:S01]  /*04c0*/  FMUL R25, R25, R22 ;  /* 0x0000001619197220 */ /* 0x004fe20000400000 */
[----:B0-----:R-:W-:-:S06]  /*04d0*/  DADD R22, R14, R16 ;  /* 0x000000000e167229 */ /* 0x001fcc0000000010 */
[----:B------:R-:W0:Y:S01]  /*04e0*/  F2F.F64.F32 R14, R25 ;  /* 0x00000019000e7310 */ /* 0x000e220000201800 */
[----:B---3--:R-:W-:Y:S01]  /*04f0*/  FMUL R19, R19, R26 ;  /* 0x0000001a13137220 */ /* 0x008fe20000400000 */
[----:B-1----:R-:W-:-:S06]  /*0500*/  DADD R28, R22, R28 ;  /* 0x00000000161c7229 */ /* 0x002fcc000000001c */
[----:B------:R-:W1:Y:S01]  /*0510*/  F2F.F64.F32 R22, R19 ;  /* 0x0000001300167310 */ /* 0x000e620000201800 */
[----:B------:R-:W-:Y:S01]  /*0520*/  FMUL R18, R21, R18 ;  /* 0x0000001215127220 */ /* 0x000fe20000400000 */
[----:B0-----:R-:W-:-:S06]  /*0530*/  DADD R28, R28, R14 ;  /* 0x000000001c1c7229 */ /* 0x001fcc000000000e */
[----:B------:R-:W0:Y:S01]  /*0540*/  F2F.F64.F32 R14, R18 ;  /* 0x00000012000e7310 */ /* 0x000e220000201800 */
[----:B------:R-:W-:Y:S01]  /*0550*/  FMUL R13, R20, R13 ;  /* 0x0000000d140d7220 */ /* 0x000fe20000400000 */
[----:B-1----:R-:W-:-:S06]  /*0560*/  DADD R22, R28, R22 ;  /* 0x000000001c167229 */ /* 0x002fcc0000000016 */
[----:B------:R-:W1:Y:S02]  /*0570*/  F2F.F64.F32 R20, R13 ;  /* 0x0000000d00147310 */ /* 0x000e640000201800 */
[----:B0-----:R-:W-:-:S08]  /*0580*/  DADD R14, R22, R14 ;  /* 0x00000000160e7229 */ /* 0x001fd0000000000e */
[----:B-1----:R-:W-:Y:S01]  /*0590*/  DADD R20, R14, R20 ;  /* 0x000000000e147229 */ /* 0x002fe20000000014 */
[----:B------:R-:W-:Y:S10]  /*05a0*/  @P1 BRA `(.L_x_2) ;  /* 0xfffffffc001c1947 */ /* 0x000ff4000383ffff */
.L_x_1:
[----:B------:R-:W-:Y:S05]  /*05b0*/  @!P0 BRA `(.L_x_3) ;  /* 0x00000004000c8947 */ /* 0x000fea0003800000 */
[----:B------:R-:W-:Y:S02]  /*05c0*/  ISETP.GE.U32.AND P0, PT, R4, 0x4, PT ;  /* 0x000000040400780c */ /* 0x000fe40003f06070 */
[----:B------:R-:W-:-:S04]  /*05d0*/  LOP3.LUT R18, R5, 0x3, RZ, 0xc0, !PT ;  /* 0x0000000305127812 */ /* 0x000fc800078ec0ff */
[----:B------:R-:W-:-:S07]  /*05e0*/  ISETP.NE.AND P1, PT, R18, RZ, PT ;  /* 0x000000ff1200720c */ /* 0x000fce0003f25270 */
[----:B------:R-:W-:Y:S06]  /*05f0*/  @!P0 BRA `(.L_x_4) ;  /* 0x0000000000788947 */ /* 0x000fec0003800000 */
[----:B------:R-:W0:Y:S01]  /*0600*/  LDC.64 R8, c[0x0][0x380] ;  /* 0x0000e000ff087b82 */ /* 0x000e220000000a00 */
[----:B------:R-:W-:Y:S01]  /*0610*/  IADD3 R11, PT, PT, R6, R7, RZ ;  /* 0x00000007060b7210 */ /* 0x000fe20007ffe0ff */
[----:B------:R-:W-:-:S06]  /*0620*/  IMAD R13, R7, R0, R3 ;  /* 0x00000000070d7224 */ /* 0x000fcc00078e0203 */
[----:B------:R-:W1:Y:S01]  /*0630*/  LDC.64 R14, c[0x0][0x388] ;  /* 0x0000e200ff0e7b82 */ /* 0x000e620000000a00 */
[----:B0-----:R-:W-:-:S05]  /*0640*/  IMAD.WIDE R8, R11, 0x4, R8 ;  /* 0x000000040b087825 */ /* 0x001fca00078e0208 */
[----:B------:R-:W2:Y:S01]  /*0650*/  LDG.E R16, desc[UR6][R8.64] ;  /* 0x0000000608107981 */ /* 0x000ea2000c1e1900 */
[----:B-1----:R-:W-:-:S03]  /*0660*/  IMAD.WIDE R14, R13, 0x4, R14 ;  /* 0x000000040d0e7825 */ /* 0x002fc600078e020e */
[----:B------:R-:W3:Y:S04]  /*0670*/  LDG.E R24, desc[UR6][R8.64+0x4] ;  /* 0x0000040608187981 */ /* 0x000ee8000c1e1900 */
[----:B------:R-:W2:Y:S01]  /*0680*/  LDG.E R17, desc[UR6][R14.64] ;  /* 0x000000060e117981 */ /* 0x000ea2000c1e1900 */
[----:B------:R-:W-:-:S03]  /*0690*/  IMAD.WIDE R22, R0, 0x4, R14 ;  /* 0x0000000400167825 */ /* 0x000fc600078e020e */
[----:B------:R-:W4:Y:S04]  /*06a0*/  LDG.E R26, desc[UR6][R8.64+0x8] ;  /* 0x00000806081a7981 */ /* 0x000f28000c1e1900 */
[----:B------:R-:W3:Y:S01]  /*06b0*/  LDG.E R25, desc[UR6][R22.64] ;  /* 0x0000000616197981 */ /* 0x000ee2000c1e1900 */
[----:B------:R-:W-:-:S03]  /*06c0*/  IMAD.WIDE R12, R0, 0x4, R22 ;  /* 0x00000004000c7825 */ /* 0x000fc600078e0216 */
[----:B------:R-:W5:Y:S04]  /*06d0*/  LDG.E R4, desc[UR6][R8.64+0xc] ;  /* 0x00000c0608047981 */ /* 0x000f68000c1e1900 */
[----:B------:R-:W4:Y:S01]  /*06e0*/  LDG.E R27, desc[UR6][R12.64] ;  /* 0x000000060c1b7981 */ /* 0x000f22000c1e1900 */
[----:B------:R-:W-:-:S06]  /*06f0*/  IMAD.WIDE R10, R0, 0x4, R12 ;  /* 0x00000004000a7825 */ /* 0x000fcc00078e020c */
[----:B------:R-:W5:Y:S01]  /*0700*/  LDG.E R11, desc[UR6][R10.64] ;  /* 0x000000060a0b7981 */ /* 0x000f62000c1e1900 */
[----:B------:R-:W-:Y:S01]  /*0710*/  IADD3 R7, PT, PT, R7, 0x4, RZ ;  /* 0x0000000407077810 */ /* 0x000fe20007ffe0ff */
[----:B--2---:R-:W-:-:S04]  /*0720*/  FMUL R19, R16, R17 ;  /* 0x0000001110137220 */ /* 0x004fc80000400000 */
[----:B------:R-:W0:Y:S01]  /*0730*/  F2F.F64.F32 R14, R19 ;  /* 0x00000013000e7310 */ /* 0x000e220000201800 */
[----:B---3--:R-:W-:-:S07]  /*0740*/  FMUL R24, R24, R25 ;  /* 0x0000001918187220 */ /* 0x008fce0000400000 */
[----:B------:R-:W1:Y:S01]  /*0750*/  F2F.F64.F32 R16, R24 ;  /* 0x0000001800107310 */ /* 0x000e620000201800 */
[----:B----4-:R-:W-:Y:S01]  /*0760*/  FMUL R26, R26, R27 ;  /* 0x0000001b1a1a7220 */ /* 0x010fe20000400000 */
[----:B0-----:R-:W-:-:S06]  /*0770*/  DADD R20, R20, R14 ;  /* 0x0000000014147229 */ /* 0x001fcc000000000e */
[----:B------:R-:W0:Y:S01]  /*0780*/  F2F.F64.F32 R14, R26 ;  /* 0x0000001a000e7310 */ /* 0x000e220000201800 */
[----:B-----5:R-:W-:Y:S01]  /*0790*/  FMUL R4, R4, R11 ;  /* 0x0000000b04047220 */ /* 0x020fe20000400000 */
[----:B-1----:R-:W-:-:S06]  /*07a0*/  DADD R16, R20, R16 ;  /* 0x0000000014107229 */ /* 0x002fcc0000000010 */
[----:B------:R-:W1:Y:S02]  /*07b0*/  F2F.F64.F32 R20, R4 ;  /* 0x0000000400147310 */ /* 0x000e640000201800 */
[----:B0-----:R-:W-:-:S08]  /*07c0*/  DADD R14, R16, R14 ;  /* 0x00000000100e7229 */ /* 0x001fd0000000000e */
[----:B-1----:R-:W-:-:S11]  /*07d0*/  DADD R20, R14, R20 ;  /* 0x000000000e147229 */ /* 0x002fd60000000014 */
.L_x_4:
[----:B------:R-:W-:Y:S05]  /*07e0*/  @!P1 BRA `(.L_x_3) ;  /* 0x0000000000809947 */ /* 0x000fea0003800000 */
[----:B------:R-:W0:Y:S01]  /*07f0*/  LDC.64 R12, c[0x0][0x388] ;  /* 0x0000e200ff0c7b82 */ /* 0x000e220000000a00 */
[----:B------:R-:W-:Y:S02]  /*0800*/  ISETP.NE.AND P0, PT, R18, 0x1, PT ;  /* 0x000000011200780c */ /* 0x000fe40003f05270 */
[----:B------:R-:W-:-:S04]  /*0810*/  LOP3.LUT R5, R5, 0x1, RZ, 0xc0, !PT ;  /* 0x0000000105057812 */ /* 0x000fc800078ec0ff */
[----:B------:R-:W-:Y:S01]  /*0820*/  ISETP.NE.U32.AND P1, PT, R5, 0x1, PT ;  /* 0x000000010500780c */ /* 0x000fe20003f25070 */
[----:B------:R-:W1:Y:S06]  /*0830*/  LDC.64 R14, c[0x0][0x380] ;  /* 0x0000e000ff0e7b82 */ /* 0x000e6c0000000a00 */
[----:B------:R-:W-:Y:S01]  /*0840*/  @P0 IADD3 R17, PT, PT, R6, R7, RZ ;  /* 0x0000000706110210 */ /* 0x000fe20007ffe0ff */
[----:B------:R-:W-:Y:S01]  /*0850*/  @P0 IMAD R19, R7, R0, R3 ;  /* 0x0000000007130224 */ /* 0x000fe200078e0203 */
[----:B------:R-:W2:Y:S08]  /*0860*/  LDC.64 R10, c[0x0][0x380] ;  /* 0x0000e000ff0a7b82 */ /* 0x000eb00000000a00 */
[----:B------:R-:W3:Y:S01]  /*0870*/  LDC.64 R8, c[0x0][0x388] ;  /* 0x0000e200ff087b82 */ /* 0x000ee20000000a00 */
[----:B0-----:R-:W-:Y:S01]  /*0880*/  @P0 IMAD.WIDE R12, R19, 0x4, R12 ;  /* 0x00000004130c0825 */ /* 0x001fe200078e020c */
[----:B------:R-:W-:-:S04]  /*0890*/  @P0 IADD3 R7, PT, PT, R7, 0x2, RZ ;  /* 0x0000000207070810 */ /* 0x000fc80007ffe0ff */
[----:B------:R-:W4:Y:S01]  /*08a0*/  @P0 LDG.E R19, desc[UR6][R12.64] ;  /* 0x000000060c130981 */ /* 0x000f22000c1e1900 */
[----:B-1----:R-:W-:-:S04]  /*08b0*/  @P0 IMAD.WIDE R14, R17, 0x4, R14 ;  /* 0x00000004110e0825 */ /* 0x002fc800078e020e */
[----:B------:R-:W-:Y:S01]  /*08c0*/  @P0 IMAD.WIDE R4, R0, 0x4, R12 ;  /* 0x0000000400040825 */ /* 0x000fe200078e020c */
[----:B------:R-:W4:Y:S01]  /*08d0*/  @P0 LDG.E R16, desc[UR6][R14.64] ;  /* 0x000000060e100981 */ /* 0x000f22000c1e1900 */
[----:B------:R-:W-:Y:S02]  /*08e0*/  @!P1 IADD3 R17, PT, PT, R6, R7, RZ ;  /* 0x0000000706119210 */ /* 0x000fe40007ffe0ff */
[----:B------:R-:W-:Y:S01]  /*08f0*/  @!P1 IMAD R7, R7, R0, R3 ;  /* 0x0000000007079224 */ /* 0x000fe200078e0203 */
[----:B------:R-:W5:Y:S04]  /*0900*/  @P0 LDG.E R18, desc[UR6][R14.64+0x4] ;  /* 0x000004060e120981 */ /* 0x000f68000c1e1900 */
[----:B------:R-:W5:Y:S01]  /*0910*/  @P0 LDG.E R5, desc[UR6][R4.64] ;  /* 0x0000000604050981 */ /* 0x000f62000c1e1900 */
[----:B--2---:R-:W-:-:S04]  /*0920*/  @!P1 IMAD.WIDE R10, R17, 0x4, R10 ;  /* 0x00000004110a9825 */ /* 0x004fc800078e020a */
[----:B---3--:R-:W-:Y:S02]  /*0930*/  @!P1 IMAD.WIDE R8, R7, 0x4, R8 ;  /* 0x0000000407089825 */ /* 0x008fe400078e0208 */
[----:B------:R-:W2:Y:S04]  /*0940*/  @!P1 LDG.E R10, desc[UR6][R10.64] ;  /* 0x000000060a0a9981 */ /* 0x000ea8000c1e1900 */
[----:B------:R-:W2:Y:S01]  /*0950*/  @!P1 LDG.E R9, desc[UR6][R8.64] ;  /* 0x0000000608099981 */ /* 0x000ea2000c1e1900 */
[----:B----4-:R-:W-:-:S04]  /*0960*/  @P0 FMUL R16, R16, R19 ;  /* 0x0000001310100220 */ /* 0x010fc80000400000 */
[----:B------:R-:W0:Y:S01]  /*0970*/  @P0 F2F.F64.F32 R6, R16 ;  /* 0x0000001000060310 */ /* 0x000e220000201800 */
[----:B-----5:R-:W-:-:S07]  /*0980*/  @P0 FMUL R12, R18, R5 ;  /* 0x00000005120c0220 */ /* 0x020fce0000400000 */
[----:B------:R-:W1:Y:S01]  /*0990*/  @P0 F2F.F64.F32 R12, R12 ;  /* 0x0000000c000c0310 */ /* 0x000e620000201800 */
[----:B--2---:R-:W-:Y:S01]  /*09a0*/  @!P1 FMUL R14, R10, R9 ;  /* 0x000000090a0e9220 */ /* 0x004fe20000400000 */
[----:B0-----:R-:W-:-:S06]  /*09b0*/  @P0 DADD R6, R20, R6 ;  /* 0x0000000014060229 */ /* 0x001fcc0000000006 */
[----:B------:R-:W0:Y:S02]  /*09c0*/  @!P1 F2F.F64.F32 R4, R14 ;  /* 0x0000000e00049310 */ /* 0x000e240000201800 */
[----:B-1----:R-:W-:-:S08]  /*09d0*/  @P0 DADD R20, R6, R12 ;  /* 0x0000000006140229 */ /* 0x002fd0000000000c */
[----:B0-----:R-:W-:-:S11]  /*09e0*/  @!P1 DADD R20, R20, R4 ;  /* 0x0000000014149229 */ /* 0x001fd60000000004 */
.L_x_3:
[----:B------:R0:W1:Y:S02]  /*09f0*/  F2F.F32.F64 R21, R20 ;  /* 0x0000001400157310 */ /* 0x0000640000301000 */
.L_x_0:
[----:B------:R-:W2:Y:S01]  /*0a00*/  LDC.64 R4, c[0x0][0x390] ;  /* 0x0000e400ff047b82 */ /* 0x000ea20000000a00 */
[----:B------:R-:W-:-:S04]  /*0a10*/  IMAD R3, R2, R0, R3 ;  /* 0x0000000002037224 */ /* 0x000fc800078e0203 */
[----:B--2---:R-:W-:-:S05]  /*0a20*/  IMAD.WIDE R2, R3, 0x4, R4 ;  /* 0x0000000403027825 */ /* 0x004fca00078e0204 */
[----:B-1----:R-:W-:Y:S01]  /*0a30*/  STG.E desc[UR6][R2.64], R21 ;  /* 0x0000001502007986 */ /* 0x002fe2000c101906 */
[----:B------:R-:W-:Y:S05]  /*0a40*/  EXIT ;  /* 0x000000000000794d */ /* 0x000fea0003800000 */
.L_x_5:
[----:B------:R-:W-:-:S00]  /*0a50*/  BRA `(.L_x_5) ;  /* 0xfffffffc00fc7947 */ /* 0x000fc0000383ffff */
[----:B------:R-:W-:-:S00]  /*0a60*/  NOP ;  /* 0x0000000000007918 */ /* 0x000fc00000000000 */
        /* <DEDUP_REMOVED lines=9> */
.L_x_7:


//--------------------- .text._Z15converttomatrixPfS_iiiiiiiiii --------------------------
	.section	.text._Z15converttomatrixPfS_iiiiiiiiii,"ax",@progbits
	.align	128
        .global         _Z15converttomatrixPfS_iiiiiiiiii
        .type           _Z15converttomatrixPfS_iiiiiiiiii,@function
        .size           _Z15converttomatrixPfS_iiiiiiiiii,(.L_x_8 - _Z15converttomatrixPfS_iiiiiiiiii)
        .other          _Z15converttomatrixPfS_iiiiiiiiii,@"STO_CUDA_ENTRY STV_DEFAULT"
_Z15converttomatrixPfS_iiiiiiiiii:
.text._Z15converttomatrixPfS_iiiiiiiiii:
[----:B------:R-:W-:Y:S01]  /*0000*/  LDC R1, c[0x0][0x37c] ;  /* 0x0000df00ff017b82 */ /* 0x000fe20000000800 */
[----:B------:R-:W0:Y:S07]  /*0010*/  S2R R3, SR_TID.Y ;  /* 0x0000000000037919 */ /* 0x000e2e0000002200 */
[----:B------:R-:W0:Y:S01]  /*0020*/  S2UR UR4, SR_CTAID.Y ;  /* 0x00000000000479c3 */ /* 0x000e220000002600 */
[----:B------:R-:W1:Y:S01]  /*0030*/  LDCU.64 UR6, c[0x0][0x3a8] ;  /* 0x00007500ff0677ac */ /* 0x000e620008000a00 */
[----:B------:R-:W2:Y:S06]  /*0040*/  S2R R2, SR_TID.X ;  /* 0x0000000000027919 */ /* 0x000eac0000002100 */
[----:B------:R-:W0:Y:S08]  /*0050*/  LDC R0, c[0x0][0x364] ;  /* 0x0000d900ff007b82 */ /* 0x000e300000000800 */
[----:B------:R-:W2:Y:S08]  /*0060*/  S2UR UR5, SR_CTAID.X ;  /* 0x00000000000579c3 */ /* 0x000eb00000002500 */
[----:B------:R-:W2:Y:S01]  /*0070*/  LDC R11, c[0x0][0x360] ;  /* 0x0000d800ff0b7b82 */ /* 0x000ea20000000800 */
[----:B0-----:R-:W-:-:S05]  /*0080*/  IMAD R0, R0, UR4, R3 ;  /* 0x0000000400007c24 */ /* 0x001fca000f8e0203 */
[----:B-1----:R-:W-:Y:S01]  /*0090*/  ISETP.GE.AND P0, PT, R0, UR7, PT ;  /* 0x0000000700007c0c */ /* 0x002fe2000bf06270 */
[----:B--2---:R-:W-:-:S05]  /*00a0*/  IMAD R11, R11, UR5, R2 ;  /* 0x000000050b0b7c24 */ /* 0x004fca000f8e0202 */
[----:B------:R-:W-:-:S13]  /*00b0*/  ISETP.GE.OR P0, PT, R11, UR6, P0 ;  /* 0x000000060b007c0c */ /* 0x000fda0008706670 */
[----:B------:R-:W-:Y:S05]  /*00c0*/  @P0 EXIT ;  /* 0x000000000000094d */ /* 0x000fea0003800000 */
[----:B------:R-:W0:Y:S01]  /*00d0*/  LDC R10, c[0x0][0x398] ;  /* 0x0000e600ff0a7b82 */ /* 0x000e220000000800 */
[----:B------:R-:W-:Y:S01]  /*00e0*/  IABS R6, R11 ;  /* 0x0000000b00067213 */ /* 0x000fe20000000000 */
[----:B------:R-:W1:Y:S01]  /*00f0*/  LDCU UR4, c[0x0][0x394] ;  /* 0x00007280ff0477ac */ /* 0x000e620008000800 */
[----:B------:R-:W2:Y:S05]  /*0100*/  LDCU UR7, c[0x0][0x3a4] ;  /* 0x00007480ff0777ac */ /* 0x000eaa0008000800 */
[----:B------:R-:W3:Y:S08]  /*0110*/  LDC R15, c[0x0][0x3b0] ;  /* 0x0000ec00ff0f7b82 */ /* 0x000ef00000000800 */
[----:B------:R-:W4:Y:S01]  /*0120*/  LDC R14, c[0x0][0x3b4] ;  /* 0x0000ed00ff0e7b82 */ /* 0x000f220000000800 */
[----:B0-----:R-:W-:-:S07]  /*0130*/  IABS R4, R10 ;  /* 0x0000000a00047213 */ /* 0x001fce0000000000 */
[----:B------:R-:W0:Y:S01]  /*0140*/  LDC R16, c[0x0][0x39c] ;  /* 0x0000e700ff107b82 */ /* 0x000e220000000800 */
[----:B------:R-:W-:Y:S01]  /*0150*/  ISETP.NE.AND P1, PT, R10, RZ, PT ;  /* 0x000000ff0a00720c */ /* 0x000fe20003f25270 */
[----:B------:R-:W5:Y:S01]  /*0160*/  I2F.RP R5, R4 ;  /* 0x0000000400057306 */ /* 0x000f620000209400 */
[----:B---3--:R-:W-:-:S05]  /*0170*/  IABS R13, R15 ;  /* 0x0000000f000d7213 */ /* 0x008fca0000000000 */
[----:B------:R-:W3:Y:S02]  /*0180*/  LDC R12, c[0x0][0x3a0] ;  /* 0x0000e800ff0c7b82 */ /* 0x000ee40000000800 */
[----:B------:R-:W-:Y:S01]  /*0190*/  I2F.RP R2, R13 ;  /* 0x0000000d00027306 */ /* 0x000fe20000209400 */
[----:B----4-:R-:W-:Y:S02]  /*01a0*/  IABS R17, R14 ;  /* 0x0000000e00117213 */ /* 0x010fe40000000000 */
[----:B------:R-:W-:-:S05]  /*01b0*/  ISETP.NE.AND P6, PT, R14, RZ, PT ;  /* 0x000000ff0e00720c */ /* 0x000fca0003fc5270 */
[----:B-----5:R-:W4:Y:S01]  /*01c0*/  MUFU.RCP R5, R5 ;  /* 0x0000000500057308 */ /* 0x020f220000001000 */
[----:B0-----:R-:W-:-:S07]  /*01d0*/  IABS R18, R16 ;  /* 0x0000001000127213 */ /* 0x001fce0000000000 */
[----:B------:R-:W-:Y:S01]  /*01e0*/  I2F.RP R20, R17 ;  /* 0x0000001100147306 */ /* 0x000fe20000209400 */
[----:B---3--:R-:W-:-:S07]  /*01f0*/  IABS R19, R12 ;  /* 0x0000000c00137213 */ /* 0x008fce0000000000 */
[----:B------:R-:W-:Y:S01]  /*0200*/  I2F.RP R7, R18 ;  /* 0x0000001200077306 */ /* 0x000fe20000209400 */
[----:B----4-:R-:W-:-:S07]  /*0210*/  VIADD R3, R5, 0xffffffe ;  /* 0x0ffffffe05037836 */ /* 0x010fce0000000000 */
[----:B------:R-:W0:Y:S08]  /*0220*/  F2I.FTZ.U32.TRUNC.NTZ R3, R3 ;  /* 0x0000000300037305 */ /* 0x000e30000021f000 */
[----:B------:R3:W-:Y:S01]  /*0230*/  MUFU.RCP R5, R2 ;  /* 0x0000000200057308 */ /* 0x0007e20000001000 */
[----:B0-----:R-:W-:-:S07]  /*0240*/  IMAD.MOV R9, RZ, RZ, -R3 ;  /* 0x000000ffff097224 */ /* 0x001fce00078e0a03 */
[----:B------:R-:W-:Y:S01]  /*0250*/  MUFU.RCP R20, R20 ;  /* 0x0000001400147308 */ /* 0x000fe20000001000 */
[----:B---3--:R-:W-:Y:S02]  /*0260*/  HFMA2 R2, -RZ, RZ, 0, 0 ;  /* 0x00000000ff027431 */ /* 0x008fe400000001ff */
[----:B------:R-:W-:-:S05]  /*0270*/  IMAD R9, R9, R4, RZ ;  /* 0x0000000409097224 */ /* 0x000fca00078e02ff */
[----:B------:R-:W0:Y:S01]  /*0280*/  I2F.RP R8, R19 ;  /* 0x0000001300087306 */ /* 0x000e220000209400 */
[----:B------:R-:W-:Y:S01]  /*0290*/  IMAD.HI.U32 R3, R3, R9, R2 ;  /* 0x0000000903037227 */ /* 0x000fe200078e0002 */
[----:B------:R-:W-:-:S03]  /*02a0*/  LOP3.LUT R2, R11, R10, RZ, 0x3c, !PT ;  /* 0x0000000a0b027212 */ /* 0x000fc600078e3cff */
[----:B------:R-:W-:-:S03]  /*02b0*/  IMAD.MOV.U32 R9, RZ, RZ, R6 ;  /* 0x000000ffff097224 */ /* 0x000fc600078e0006 */
[----:B------:R-:W3:Y:S01]  /*02c0*/  MUFU.RCP R7, R7 ;  /* 0x0000000700077308 */ /* 0x000ee20000001000 */
[----:B------:R-:W-:Y:S01]  /*02d0*/  ISETP.GE.AND P3, PT, R2, RZ, PT ;  /* 0x000000ff0200720c */ /* 0x000fe20003f66270 */
[----:B------:R-:W-:-:S04]  /*02e0*/  IMAD.HI.U32 R6, R3, R9, RZ ;  /* 0x0000000903067227 */ /* 0x000fc800078e00ff */
[----:B------:R-:W-:Y:S02]  /*02f0*/  IMAD.MOV R3, RZ, RZ, -R6 ;  /* 0x000000ffff037224 */ /* 0x000fe400078e0a06 */
[----:B0-----:R-:W-:Y:S02]  /*0300*/  MUFU.RCP R8, R8 ;  /* 0x0000000800087308 */ /* 0x001fe40000001000 */
[----:B------:R-:W-:Y:S01]  /*0310*/  IMAD R9, R4, R3, R9 ;  /* 0x0000000304097224 */ /* 0x000fe200078e0209 */
[----:B------:R-:W-:Y:S01]  /*0320*/  IADD3 R3, PT, PT, R5, 0xffffffe, RZ ;  /* 0x0ffffffe05037810 */ /* 0x000fe20007ffe0ff */
[----:B------:R-:W-:-:S03]  /*0330*/  VIADD R5, R20, 0xffffffe ;  /* 0x0ffffffe14057836 */ /* 0x000fc60000000000 */
[----:B------:R-:W-:Y:S01]  /*0340*/  ISETP.GT.U32.AND P2, PT, R4, R9, PT ;  /* 0x000000090400720c */ /* 0x000fe20003f44070 */
[----:B---3--:R-:W-:Y:S01]  /*0350*/  VIADD R20, R7, 0xffffffe ;  /* 0x0ffffffe07147836 */ /* 0x008fe20000000000 */
[----:B------:R-:W0:Y:S08]  /*0360*/  F2I.FTZ.U32.TRUNC.NTZ R3, R3 ;  /* 0x0000000300037305 */ /* 0x000e30000021f000 */
[----:B------:R-:W3:Y:S03]  /*0370*/  F2I.FTZ.U32.TRUNC.NTZ R5, R5 ;  /* 0x0000000500057305 */ /* 0x000ee6000021f000 */
[----:B------:R-:W-:Y:S01]  /*0380*/  @!P2 IADD3 R9, PT, PT, R9, -R4, RZ ;  /* 0x800000040909a210 */ /* 0x000fe20007ffe0ff */
[----:B------:R-:W-:-:S03]  /*0390*/  @!P2 VIADD R6, R6, 0x1 ;  /* 0x000000010606a836 */ /* 0x000fc60000000000 */
[----:B------:R-:W-:Y:S01]  /*03a0*/  ISETP.GE.U32.AND P0, PT, R9, R4, PT ;  /* 0x000000040900720c */ /* 0x000fe20003f06070 */
[----:B0-----:R-:W-:Y:S01]  /*03b0*/  IMAD.MOV R4, RZ, RZ, -R3 ;  /* 0x000000ffff047224 */ /* 0x001fe200078e0a03 */
[----:B------:R-:W0:Y:S01]  /*03c0*/  F2I.FTZ.U32.TRUNC.NTZ R7, R20 ;  /* 0x0000001400077305 */ /* 0x000e22000021f000 */
[----:B------:R-:W-:Y:S01]  /*03d0*/  VIADD R9, R8, 0xffffffe ;  /* 0x0ffffffe08097836 */ /* 0x000fe20000000000 */
[----:B------:R-:W-:Y:S02]  /*03e0*/  IABS R8, R0 ;  /* 0x0000000000087213 */ /* 0x000fe40000000000 */
[----:B------:R-:W-:Y:S01]  /*03f0*/  MOV R2, R4 ;  /* 0x0000000400027202 */ /* 0x000fe20000000f00 */
[----:B---3--:R-:W-:-:S03]  /*0400*/  IMAD.MOV R4, RZ, RZ, -R5 ;  /* 0x000000ffff047224 */ /* 0x008fc600078e0a05 */
[----:B------:R-:W3:Y:S01]  /*0410*/  F2I.FTZ.U32.TRUNC.NTZ R9, R9 ;  /* 0x0000000900097305 */ /* 0x000ee2000021f000 */
[----:B------:R-:W-:Y:S02]  /*0420*/  IMAD R21, R2, R13, RZ ;  /* 0x0000000d02157224 */ /* 0x000fe400078e02ff */
[----:B------:R-:W-:Y:S02]  /*0430*/  HFMA2 R2, -RZ, RZ, 0, 0 ;  /* 0x00000000ff027431 */ /* 0x000fe400000001ff */
[----:B------:R-:W-:Y:S02]  /*0440*/  @P0 VIADD R6, R6, 0x1 ;  /* 0x0000000106060836 */ /* 0x000fe40000000000 */
[----:B------:R-:W-:Y:S02]  /*0450*/  IMAD R23, R4, R17, RZ ;  /* 0x0000001104177224 */ /* 0x000fe400078e02ff */
[----:B------:R-:W-:Y:S02]  /*0460*/  IMAD.MOV.U32 R4, RZ, RZ, RZ ;  /* 0x000000ffff047224 */ /* 0x000fe400078e00ff */
[----:B0-----:R-:W-:-:S02]  /*0470*/  IMAD.MOV R25, RZ, RZ, -R7 ;  /* 0x000000ffff197224 */ /* 0x001fc400078e0a07 */
[----:B------:R-:W-:-:S04]  /*0480*/  IMAD.HI.U32 R5, R5, R23, R4 ;  /* 0x0000001705057227 */ /* 0x000fc800078e0004 */
[----:B------:R-:W-:Y:S01]  /*0490*/  IMAD.HI.U32 R21, R3, R21, R2 ;  /* 0x0000001503157227 */ /* 0x000fe200078e0002 */
[----:B------:R-:W-:-:S03]  /*04a0*/  MOV R3, R6 ;  /* 0x0000000600037202 */ /* 0x000fc60000000f00 */
[----:B------:R-:W-:Y:S02]  /*04b0*/  HFMA2 R6, -RZ, RZ, 0, 0 ;  /* 0x00000000ff067431 */ /* 0x000fe400000001ff */
[----:B------:R-:W-:-:S04]  /*04c0*/  IMAD.HI.U32 R20, R5, R8, RZ ;  /* 0x0000000805147227 */ /* 0x000fc800078e00ff */
[----:B------:R-:W-:Y:S01]  /*04d0*/  @!P3 IMAD.MOV R3, RZ, RZ, -R3 ;  /* 0x000000ffff03b224 */ /* 0x000fe200078e0a03 */
[----:B------:R-:W-:Y:S01]  /*04e0*/  @!P1 LOP3.LUT R3, RZ, R10, RZ, 0x33, !PT ;  /* 0x0000000aff039212 */ /* 0x000fe200078e33ff */
[----:B------:R-:W-:Y:S01]  /*04f0*/  IMAD R23, R25, R18, RZ ;  /* 0x0000001219177224 */ /* 0x000fe200078e02ff */
[----:B------:R-:W-:Y:S01]  /*0500*/  IADD3 R20, PT, PT, -R20, RZ, RZ ;  /* 0x000000ff14147210 */ /* 0x000fe20007ffe1ff */
[----:B------:R-:W-:Y:S01]  /*0510*/  IMAD.HI.U32 R2, R21, R8, RZ ;  /* 0x0000000815027227 */ /* 0x000fe200078e00ff */
[----:B------:R-:W-:-:S03]  /*0520*/  IABS R4, R3 ;  /* 0x0000000300047213 */ /* 0x000fc60000000000 */
[----:B------:R-:W-:-:S04]  /*0530*/  IMAD.HI.U32 R5, R7, R23, R6 ;  /* 0x0000001707057227 */ /* 0x000fc800078e0006 */
[----:B------:R-:W-:Y:S02]  /*0540*/  IMAD.MOV R6, RZ, RZ, -R2 ;  /* 0x000000ffff067224 */ /* 0x000fe400078e0a02 */
[----:B---3--:R-:W-:Y:S02]  /*0550*/  IMAD.MOV R22, RZ, RZ, -R9 ;  /* 0x000000ffff167224 */ /* 0x008fe400078e0a09 */
[--C-:B------:R-:W-:Y:S02]  /*0560*/  IMAD R6, R13, R6, R8.reuse ;  /* 0x000000060d067224 */ /* 0x100fe400078e0208 */
[----:B------:R-:W-:Y:S02]  /*0570*/  IMAD R20, R17, R20, R8 ;  /* 0x0000001411147224 */ /* 0x000fe400078e0208 */
[----:B------:R-:W-:Y:S01]  /*0580*/  IMAD R7, R22, R19, RZ ;  /* 0x0000001316077224 */ /* 0x000fe200078e02ff */
[----:B------:R-:W-:Y:S01]  /*0590*/  ISETP.GT.U32.AND P0, PT, R13, R6, PT ;  /* 0x000000060d00720c */ /* 0x000fe20003f04070 */
[----:B------:R-:W-:Y:S01]  /*05a0*/  IMAD.HI.U32 R5, R5, R4, RZ ;  /* 0x0000000405057227 */ /* 0x000fe200078e00ff */
[----:B------:R-:W-:-:S03]  /*05b0*/  ISETP.GT.U32.AND P1, PT, R17, R20, PT ;  /* 0x000000141100720c */ /* 0x000fc60003f24070 */
[----:B------:R-:W-:-:S04]  /*05c0*/  IMAD.MOV.U32 R8, RZ, RZ, RZ ;  /* 0x000000ffff087224 */ /* 0x000fc800078e00ff */
[----:B------:R-:W-:Y:S01]  /*05d0*/  IMAD.HI.U32 R9, R9, R7, R8 ;  /* 0x0000000709097227 */ /* 0x000fe200078e0008 */
[----:B------:R-:W-:-:S03]  /*05e0*/  IADD3 R7, PT, PT, -R5, RZ, RZ ;  /* 0x000000ff05077210 */ /* 0x000fc60007ffe1ff */
[----:B------:R-:W-:Y:S02]  /*05f0*/  @!P0 IMAD.IADD R6, R6, 0x1, -R13 ;  /* 0x0000000106068824 */ /* 0x000fe400078e0a0d */
[----:B------:R-:W-:Y:S02]  /*0600*/  IMAD R7, R18, R7, R4 ;  /* 0x0000000712077224 */ /* 0x000fe400078e0204 */
[----:B------:R-:W-:-:S03]  /*0610*/  IMAD.HI.U32 R9, R9, R4, RZ ;  /* 0x0000000409097227 */ /* 0x000fc600078e00ff */
[----:B------:R-:W-:Y:S01]  /*0620*/  ISETP.GT.U32.AND P4, PT, R18, R7, PT ;  /* 0x000000071200720c */ /* 0x000fe20003f84070 */
[----:B------:R-:W-:Y:S01]  /*0630*/  @!P1 IMAD.IADD R20, R20, 0x1, -R17 ;  /* 0x0000000114149824 */ /* 0x000fe200078e0a11 */
[----:B------:R-:W-:Y:S01]  /*0640*/  IADD3 R9, PT, PT, -R9, RZ, RZ ;  /* 0x000000ff09097210 */ /* 0x000fe20007ffe1ff */
[----:B------:R-:W-:Y:S01]  /*0650*/  @!P0 VIADD R2, R2, 0x1 ;  /* 0x0000000102028836 */ /* 0x000fe20000000000 */
[----:B------:R-:W-:Y:S02]  /*0660*/  ISETP.GE.U32.AND P1, PT, R6, R13, PT ;  /* 0x0000000d0600720c */ /* 0x000fe40003f26070 */
[----:B------:R-:W-:Y:S01]  /*0670*/  ISETP.GT.U32.AND P2, PT, R17, R20, PT ;  /* 0x000000141100720c */ /* 0x000fe20003f44070 */
[----:B------:R-:W-:Y:S01]  /*0680*/  IMAD R6, R19, R9, R4 ;  /* 0x0000000913067224 */ /* 0x000fe200078e0204 */
[----:B------:R-:W-:-:S04]  /*0690*/  LOP3.LUT R4, R0, R15, RZ, 0x3c, !PT ;  /* 0x0000000f00047212 */ /* 0x000fc800078e3cff */
[----:B------:R-:W-:Y:S01]  /*06a0*/  ISETP.GE.AND P5, PT, R4, RZ, PT ;  /* 0x000000ff0400720c */ /* 0x000fe20003fa6270 */
[----:B------:R-:W-:Y:S01]  /*06b0*/  @!P4 VIADD R5, R5, 0x1 ;  /* 0x000000010505c836 */ /* 0x000fe20000000000 */
[----:B------:R-:W-:Y:S02]  /*06c0*/  @!P4 IADD3 R7, PT, PT, R7, -R18, RZ ;  /* 0x800000120707c210 */ /* 0x000fe40007ffe0ff */
[----:B------:R-:W-:Y:S02]  /*06d0*/  ISETP.GT.U32.AND P3, PT, R19, R6, PT ;  /* 0x000000061300720c */ /* 0x000fe40003f64070 */
[----:B------:R-:W-:Y:S01]  /*06e0*/  ISETP.GE.U32.AND P0, PT, R7, R18, PT ;  /* 0x000000120700720c */ /* 0x000fe20003f06070 */
[----:B------:R-:W-:Y:S01]  /*06f0*/  @!P2 IMAD.IADD R20, R20, 0x1, -R17 ;  /* 0x000000011414a824 */ /* 0x000fe200078e0a11 */
[----:B------:R-:W-:Y:S02]  /*0700*/  @P1 IADD3 R2, PT, PT, R2, 0x1, RZ ;  /* 0x0000000102021810 */ /* 0x000fe40007ffe0ff */
[----:B------:R-:W-:-:S02]  /*0710*/  LOP3.LUT R4, R3, R16, RZ, 0x3c, !PT ;  /* 0x0000001003047212 */ /* 0x000fc400078e3cff */
[----:B------:R-:W-:Y:S02]  /*0720*/  MOV R7, R2 ;  /* 0x0000000200077202 */ /* 0x000fe40000000f00 */
[----:B------:R-:W-:Y:S02]  /*0730*/  ISETP.GE.AND P1, PT, R4, RZ, PT ;  /* 0x000000ff0400720c */ /* 0x000fe40003f26270 */
[----:B------:R-:W-:Y:S01]  /*0740*/  @!P5 IADD3 R7, PT, PT, -R7, RZ, RZ ;  /* 0x000000ff0707d210 */ /* 0x000fe20007ffe1ff */
[----:B------:R-:W-:Y:S01]  /*0750*/  @!P3 IMAD.IADD R6, R6, 0x1, -R19 ;  /* 0x000000010606b824 */ /* 0x000fe200078e0a13 */
[----:B------:R-:W-:Y:S02]  /*0760*/  ISETP.NE.AND P2, PT, R15, RZ, PT ;  /* 0x000000ff0f00720c */ /* 0x000fe40003f45270 */
[----:B------:R-:W-:Y:S02]  /*0770*/  ISETP.NE.AND P5, PT, R16, RZ, PT ;  /* 0x000000ff1000720c */ /* 0x000fe40003fa5270 */
[----:B------:R-:W-:-:S02]  /*0780*/  @P0 IADD3 R5, PT, PT, R5, 0x1, RZ ;  /* 0x0000000105050810 */ /* 0x000fc40007ffe0ff */
[----:B------:R-:W-:Y:S02]  /*0790*/  ISETP.GE.AND P3, PT, R0, RZ, PT ;  /* 0x000000ff0000720c */ /* 0x000fe40003f66270 */
[----:B------:R-:W-:Y:S01]  /*07a0*/  ISETP.GT.U32.AND P4, PT, R19, R6, PT ;  /* 0x000000061300720c */ /* 0x000fe20003f84070 */
[----:B------:R-:W-:Y:S01]  /*07b0*/  IMAD.MOV.U32 R2, RZ, RZ, R5 ;  /* 0x000000ffff027224 */ /* 0x000fe200078e0005 */
[----:B------:R-:W-:Y:S01]  /*07c0*/  ISETP.GE.AND P0, PT, R3, RZ, PT ;  /* 0x000000ff0300720c */ /* 0x000fe20003f06270 */
[----:B------:R-:W0:Y:S01]  /*07d0*/  LDC.64 R4, c[0x0][0x380] ;  /* 0x0000e000ff047b82 */ /* 0x000e220000000a00 */
[----:B------:R-:W-:Y:S01]  /*07e0*/  IMAD.MOV R3, RZ, RZ, -R3 ;  /* 0x000000ffff037224 */ /* 0x000fe200078e0a03 */
[----:B------:R-:W-:Y:S01]  /*07f0*/  @!P2 LOP3.LUT R7, RZ, R15, RZ, 0x33, !PT ;  /* 0x0000000fff07a212 */ /* 0x000fe200078e33ff */
[----:B------:R-:W-:Y:S01]  /*0800*/  @!P1 IMAD.MOV R2, RZ, RZ, -R2 ;  /* 0x000000ffff029224 */ /* 0x000fe200078e0a02 */
[----:B------:R-:W-:Y:S01]  /*0810*/  ISETP.NE.AND P1, PT, R12, RZ, PT ;  /* 0x000000ff0c00720c */ /* 0x000fe20003f25270 */
[----:B------:R-:W-:Y:S01]  /*0820*/  IMAD R3, R10, R3, R11 ;  /* 0x000000030a037224 */ /* 0x000fe200078e020b */
[----:B------:R-:W-:-:S02]  /*0830*/  @!P5 LOP3.LUT R2, RZ, R16, RZ, 0x33, !PT ;  /* 0x00000010ff02d212 */ /* 0x000fc400078e33ff */
[----:B------:R-:W-:Y:S02]  /*0840*/  @!P3 IADD3 R20, PT, PT, -R20, RZ, RZ ;  /* 0x000000ff1414b210 */ /* 0x000fe40007ffe1ff */
[----:B------:R-:W-:Y:S01]  /*0850*/  @!P6 LOP3.LUT R20, RZ, R14, RZ, 0x33, !PT ;  /* 0x0000000eff14e212 */ /* 0x000fe200078e33ff */
[----:B------:R-:W-:Y:S01]  /*0860*/  IMAD.IADD R7, R7, 0x1, R2 ;  /* 0x0000000107077824 */ /* 0x000fe200078e0202 */
[----:B------:R-:W-:-:S03]  /*0870*/  @!P4 IADD3 R6, PT, PT, R6, -R19, RZ ;  /* 0x800000130606c210 */ /* 0x000fc60007ffe0ff */
[----:B-1----:R-:W-:Y:S01]  /*0880*/  IMAD R7, R7, UR4, R20 ;  /* 0x0000000407077c24 */ /* 0x002fe2000f8e0214 */
[----:B------:R-:W-:Y:S01]  /*0890*/  @!P0 IADD3 R6, PT, PT, -R6, RZ, RZ ;  /* 0x000000ff06068210 */ /* 0x000fe20007ffe1ff */
[----:B------:R-:W1:Y:S01]  /*08a0*/  LDCU.64 UR4, c[0x0][0x358] ;  /* 0x00006b00ff0477ac */ /* 0x000e620008000a00 */
[----:B------:R-:W-:-:S04]  /*08b0*/  @!P1 LOP3.LUT R6, RZ, R12, RZ, 0x33, !PT ;  /* 0x0000000cff069212 */ /* 0x000fc800078e33ff */
[----:B------:R-:W-:-:S05]  /*08c0*/  IADD3 R6, PT, PT, R7, R6, RZ ;  /* 0x0000000607067210 */ /* 0x000fca0007ffe0ff */
[----:B--2---:R-:W-:-:S04]  /*08d0*/  IMAD R3, R6, UR7, R3 ;  /* 0x0000000706037c24 */ /* 0x004fc8000f8e0203 */
[----:B0-----:R-:W-:Y:S02]  /*08e0*/  IMAD.WIDE R4, R3, 0x4, R4 ;  /* 0x0000000403047825 */ /* 0x001fe400078e0204 */
[----:B------:R-:W0:Y:S04]  /*08f0*/  LDC.64 R2, c[0x0][0x388] ;  /* 0x0000e200ff027b82 */ /* 0x000e280000000a00 */
[----:B-1----:R-:W2:Y:S01]  /*0900*/  LDG.E R5, desc[UR4][R4.64] ;  /* 0x0000000404057981 */ /* 0x002ea2000c1e1900 */
[----:B------:R-:W-:-:S04]  /*0910*/  IMAD R11, R0, UR6, R11 ;  /* 0x00000006000b7c24 */ /* 0x000fc8000f8e020b */
[----:B0-----:R-:W-:-:S05]  /*0920*/  IMAD.WIDE R2, R11, 0x4, R2 ;  /* 0x000000040b027825 */ /* 0x001fca00078e0202 */
[----:B--2---:R-:W-:Y:S01]  /*0930*/  STG.E desc[UR4][R2.64], R5 ;  /* 0x0000000502007986 */ /* 0x004fe2000c101904 */
[----:B------:R-:W-:Y:S05]  /*0940*/  EXIT ;  /* 0x000000000000794d */ /* 0x000fea0003800000 */
.L_x_6:
        /* <DEDUP_REMOVED lines=11> */
.L_x_8:


//--------------------- .nv.shared.reserved.0     --------------------------
	.section	.nv.shared.reserved.0,"aw",@nobits
	.weak		__nv_reservedSMEM_offset_0_alias
	.size		__nv_reservedSMEM_offset_0_alias, 0, 64
	.other		__nv_reservedSMEM_offset_0_alias,@"STO_CUDA_RESERVED_SHARED STV_DEFAULT"
__nv_reservedSMEM_offset_0_alias:
	.zero		0
	.zero		64


//--------------------- .nv.constant0._Z14matrixMultiplyPfS_S_iii --------------------------
	.section	.nv.constant0._Z14matrixMultiplyPfS_S_iii,"a",@progbits
	.sectionflags	@""
	.align	4
.nv.constant0._Z14matrixMultiplyPfS_S_iii:
	.zero		932


//--------------------- .nv.constant0._Z15converttomatrixPfS_iiiiiiiiii --------------------------
	.section	.nv.constant0._Z15converttomatrixPfS_iiiiiiiiii,"a",@progbits
	.sectionflags	@""
	.align	4
.nv.constant0._Z15converttomatrixPfS_iiiiiiiiii:
	.zero		952


//--------------------- SYMBOLS --------------------------

	.type		.nv.reservedSmem.offset0,@object
	.size		.nv.reservedSmem.offset0,0x4
